	.headerflags	@"EF_CUDA_TEXMODE_UNIFIED EF_CUDA_64BIT_ADDRESS EF_CUDA_ACCELERATORS EF_CUDA_SM90 EF_CUDA_VIRTUAL_SM(EF_CUDA_SM90)"
	.elftype	@"ET_EXEC"


//--------------------- .nv.info                  --------------------------
	.section	.nv.info,"",@"SHT_CUDA_INFO"
	.align	4


	//----- nvinfo : EIATTR_REGCOUNT
	.align		4
        /*0000*/ 	.byte	0x04, 0x2f
        /*0002*/ 	.short	(.L_1 - .L_0)
	.align		4
.L_0:
        /*0004*/ 	.word	index@(triton_poi_fused__unsafe_index_add_convolution_mul_relu_sub_31)
        /*0008*/ 	.word	0x00000020


	//----- nvinfo : EIATTR_MIN_STACK_SIZE
	.align		4
.L_1:
        /*000c*/ 	.byte	0x04, 0x12
        /*000e*/ 	.short	(.L_3 - .L_2)
	.align		4
.L_2:
        /*0010*/ 	.word	index@(triton_poi_fused__unsafe_index_add_convolution_mul_relu_sub_31)
        /*0014*/ 	.word	0x00000000


	//----- nvinfo : EIATTR_FRAME_SIZE
	.align		4
.L_3:
        /*0018*/ 	.byte	0x04, 0x11
        /*001a*/ 	.short	(.L_5 - .L_4)
	.align		4
.L_4:
        /*001c*/ 	.word	index@(triton_poi_fused__unsafe_index_add_convolution_mul_relu_sub_31)
        /*0020*/ 	.word	0x00000000


	//----- nvinfo : EIATTR_MIN_STACK_SIZE
	.align		4
.L_5:
        /*0024*/ 	.byte	0x04, 0x12
        /*0026*/ 	.short	(.L_7 - .L_6)
	.align		4
.L_6:
        /*0028*/ 	.word	index@(triton_poi_fused__unsafe_index_add_convolution_mul_relu_sub_31)
        /*002c*/ 	.word	0x00000000
.L_7:


//--------------------- .nv.info.triton_poi_fused__unsafe_index_add_convolution_mul_relu_sub_31 --------------------------
	.section	.nv.info.triton_poi_fused__unsafe_index_add_convolution_mul_relu_sub_31,"",@"SHT_CUDA_INFO"
	.sectionflags	@""
	.align	4


	//----- nvinfo : EIATTR_CUDA_API_VERSION
	.align		4
        /*0000*/ 	.byte	0x04, 0x37
        /*0002*/ 	.short	(.L_9 - .L_8)
.L_8:
        /*0004*/ 	.word	0x0000007c


	//----- nvinfo : EIATTR_KPARAM_INFO
	.align		4
.L_9:
        /*0008*/ 	.byte	0x04, 0x17
        /*000a*/ 	.short	(.L_11 - .L_10)
.L_10:
        /*000c*/ 	.word	0x00000000
        /*0010*/ 	.short	0x0009
        /*0012*/ 	.short	0x0048
        /*0014*/ 	.byte	0x00, 0xf0, 0x11, 0x00


	//----- nvinfo : EIATTR_KPARAM_INFO
	.align		4
.L_11:
        /*0018*/ 	.byte	0x04, 0x17
        /*001a*/ 	.short	(.L_13 - .L_12)
.L_12:
        /*001c*/ 	.word	0x00000000
        /*0020*/ 	.short	0x0008
        /*0022*/ 	.short	0x0040
        /*0024*/ 	.byte	0x00, 0xf4, 0x21, 0x00


	//----- nvinfo : EIATTR_KPARAM_INFO
	.align		4
.L_13:
        /*0028*/ 	.byte	0x04, 0x17
        /*002a*/ 	.short	(.L_15 - .L_14)
.L_14:
        /*002c*/ 	.word	0x00000000
        /*0030*/ 	.short	0x0007
        /*0032*/ 	.short	0x0038
        /*0034*/ 	.byte	0x00, 0xf4, 0x21, 0x00


	//----- nvinfo : EIATTR_KPARAM_INFO
	.align		4
.L_15:
        /*0038*/ 	.byte	0x04, 0x17
        /*003a*/ 	.short	(.L_17 - .L_16)
.L_16:
        /*003c*/ 	.word	0x00000000
        /*0040*/ 	.short	0x0006
        /*0042*/ 	.short	0x0030
        /*0044*/ 	.byte	0x00, 0xf4, 0x21, 0x00


	//----- nvinfo : EIATTR_KPARAM_INFO
	.align		4
.L_17:
        /*0048*/ 	.byte	0x04, 0x17
        /*004a*/ 	.short	(.L_19 - .L_18)
.L_18:
        /*004c*/ 	.word	0x00000000
        /*0050*/ 	.short	0x0005
        /*0052*/ 	.short	0x0028
        /*0054*/ 	.byte	0x00, 0xf4, 0x21, 0x00


	//----- nvinfo : EIATTR_KPARAM_INFO
	.align		4
.L_19:
        /*0058*/ 	.byte	0x04, 0x17
        /*005a*/ 	.short	(.L_21 - .L_20)
.L_20:
        /*005c*/ 	.word	0x00000000
        /*0060*/ 	.short	0x0004
        /*0062*/ 	.short	0x0020
        /*0064*/ 	.byte	0x00, 0xf4, 0x21, 0x00


	//----- nvinfo : EIATTR_KPARAM_INFO
	.align		4
.L_21:
        /*0068*/ 	.byte	0x04, 0x17
        /*006a*/ 	.short	(.L_23 - .L_22)
.L_22:
        /*006c*/ 	.word	0x00000000
        /*0070*/ 	.short	0x0003
        /*0072*/ 	.short	0x0018
        /*0074*/ 	.byte	0x00, 0xf4, 0x21, 0x00


	//----- nvinfo : EIATTR_KPARAM_INFO
	.align		4
.L_23:
        /*0078*/ 	.byte	0x04, 0x17
        /*007a*/ 	.short	(.L_25 - .L_24)
.L_24:
        /*007c*/ 	.word	0x00000000
        /*0080*/ 	.short	0x0002
        /*0082*/ 	.short	0x0010
        /*0084*/ 	.byte	0x00, 0xf4, 0x21, 0x00


	//----- nvinfo : EIATTR_KPARAM_INFO
	.align		4
.L_25:
        /*0088*/ 	.byte	0x04, 0x17
        /*008a*/ 	.short	(.L_27 - .L_26)
.L_26:
        /*008c*/ 	.word	0x00000000
        /*0090*/ 	.short	0x0001
        /*0092*/ 	.short	0x0008
        /*0094*/ 	.byte	0x00, 0xf4, 0x21, 0x00


	//----- nvinfo : EIATTR_KPARAM_INFO
	.align		4
.L_27:
        /*0098*/ 	.byte	0x04, 0x17
        /*009a*/ 	.short	(.L_29 - .L_28)
.L_28:
        /*009c*/ 	.word	0x00000000
        /*00a0*/ 	.short	0x0000
        /*00a2*/ 	.short	0x0000
        /*00a4*/ 	.byte	0x00, 0xf4, 0x21, 0x00


	//----- nvinfo : EIATTR_SPARSE_MMA_MASK
	.align		4
.L_29:
        /*00a8*/ 	.byte	0x03, 0x50
        /*00aa*/ 	.short	0x0000


	//----- nvinfo : EIATTR_MAXREG_COUNT
	.align		4
        /*00ac*/ 	.byte	0x03, 0x1b
        /*00ae*/ 	.short	0x00ff


	//----- nvinfo : EIATTR_EXIT_INSTR_OFFSETS
	.align		4
        /*00b0*/ 	.byte	0x04, 0x1c
        /*00b2*/ 	.short	(.L_31 - .L_30)


	//   ....[0]....
.L_30:
        /*00b4*/ 	.word	0x00000a40


	//----- nvinfo : EIATTR_REQNTID
	.align		4
.L_31:
        /*00b8*/ 	.byte	0x04, 0x10
        /*00ba*/ 	.short	(.L_33 - .L_32)
.L_32:
        /*00bc*/ 	.word	0x00000080
        /*00c0*/ 	.word	0x00000001
        /*00c4*/ 	.word	0x00000001


	//----- nvinfo : EIATTR_CBANK_PARAM_SIZE
	.align		4
.L_33:
        /*00c8*/ 	.byte	0x03, 0x19
        /*00ca*/ 	.short	0x004c


	//----- nvinfo : EIATTR_PARAM_CBANK
	.align		4
        /*00cc*/ 	.byte	0x04, 0x0a
        /*00ce*/ 	.short	(.L_35 - .L_34)
	.align		4
.L_34:
        /*00d0*/ 	.word	index@(.nv.constant0.triton_poi_fused__unsafe_index_add_convolution_mul_relu_sub_31)
        /*00d4*/ 	.short	0x0210
        /*00d6*/ 	.short	0x004c


	//----- nvinfo : EIATTR_SW_WAR
	.align		4
.L_35:
        /*00d8*/ 	.byte	0x04, 0x36
        /*00da*/ 	.short	(.L_37 - .L_36)
.L_36:
        /*00dc*/ 	.word	0x00000008
.L_37:


//--------------------- .nv.callgraph             --------------------------
	.section	.nv.callgraph,"",@"SHT_CUDA_CALLGRAPH"
	.align	4
	.sectionentsize	8
	.align		4
        /*0000*/ 	.word	0x00000000
	.align		4
        /*0004*/ 	.word	0xffffffff
	.align		4
        /*0008*/ 	.word	0x00000000
	.align		4
        /*000c*/ 	.word	0xfffffffe
	.align		4
        /*0010*/ 	.word	0x00000000
	.align		4
        /*0014*/ 	.word	0xfffffffd
	.align		4
        /*0018*/ 	.word	0x00000000
	.align		4
        /*001c*/ 	.word	0xfffffffc


//--------------------- .text.triton_poi_fused__unsafe_index_add_convolution_mul_relu_sub_31 --------------------------
	.section	.text.triton_poi_fused__unsafe_index_add_convolution_mul_relu_sub_31,"ax",@progbits
	.sectionflags	@"SHF_BARRIERS=1"
	.align	128
        .global         triton_poi_fused__unsafe_index_add_convolution_mul_relu_sub_31
        .type           triton_poi_fused__unsafe_index_add_convolution_mul_relu_sub_31,@function
        .size           triton_poi_fused__unsafe_index_add_convolution_mul_relu_sub_31,(.L_x_1 - triton_poi_fused__unsafe_index_add_convolution_mul_relu_sub_31)
        .other          triton_poi_fused__unsafe_index_add_convolution_mul_relu_sub_31,@"STO_CUDA_ENTRY STV_DEFAULT"
triton_poi_fused__unsafe_index_add_convolution_mul_relu_sub_31:
.text.triton_poi_fused__unsafe_index_add_convolution_mul_relu_sub_31:
[----:B------:R-:W-:Y:S01]  /*0000*/  LDC R1, c[0x0][0x28] ;  /* 0x00000a00ff017b82 */ /* 0x000fe20000000800 */
[----:B------:R-:W1:Y:S07]  /*0010*/  S2R R2, SR_TID.X ;  /* 0x0000000000027919 */ /* 0x000e6e0000002100 */
[----:B------:R-:W2:Y:S01]  /*0020*/  LDC.64 R16, c[0x0][0x210] ;  /* 0x00008400ff107b82 */ /* 0x000ea20000000a00 */
[----:B------:R-:W-:Y:S01]  /*0030*/  ULDC.64 UR6, c[0x0][0x208] ;  /* 0x0000820000067ab9 */ /* 0x000fe20000000a00 */
[----:B------:R-:W-:Y:S01]  /*0040*/  ULDC.64 UR4, c[0x0][0x220] ;  /* 0x0000880000047ab9 */ /* 0x000fe20000000a00 */
[----:B------:R-:W3:Y:S05]  /*0050*/  S2R R0, SR_CTAID.X ;  /* 0x0000000000007919 */ /* 0x000eea0000002500 */
[----:B------:R-:W4:Y:S08]  /*0060*/  LDC.64 R8, c[0x0][0x218] ;  /* 0x00008600ff087b82 */ /* 0x000f300000000a00 */
[----:B------:R-:W5:Y:S01]  /*0070*/  LDC.64 R12, c[0x0][0x230] ;  /* 0x00008c00ff0c7b82 */ /* 0x000f620000000a00 */
[----:B-1----:R-:W-:-:S05]  /*0080*/  IMAD.SHL.U32 R3, R2, 0x2, RZ ;  /* 0x0000000202037824 */ /* 0x002fca00078e00ff */
[----:B------:R-:W-:-:S04]  /*0090*/  LOP3.LUT R3, R3, 0xfe, RZ, 0xc0, !PT ;  /* 0x000000fe03037812 */ /* 0x000fc800078ec0ff */
[----:B---3--:R-:W-:-:S04]  /*00a0*/  PRMT R18, R3, 0x6540, R0 ;  /* 0x0000654003127816 */ /* 0x008fc80000000000 */
[----:B------:R-:W-:-:S04]  /*00b0*/  SHF.R.S32.HI R5, RZ, 0x1f, R18 ;  /* 0x0000001fff057819 */ /* 0x000fc80000011412 */
[----:B------:R-:W-:-:S04]  /*00c0*/  LEA.HI R5, R5, R18, RZ, 0x6 ;  /* 0x0000001205057211 */ /* 0x000fc800078f30ff */
[----:B------:R-:W-:Y:S02]  /*00d0*/  SHF.R.S32.HI R4, RZ, 0x6, R5 ;  /* 0x00000006ff047819 */ /* 0x000fe40000011405 */
[----:B------:R-:W-:Y:S02]  /*00e0*/  LOP3.LUT R5, R5, 0xffffffc0, RZ, 0xc0, !PT ;  /* 0xffffffc005057812 */ /* 0x000fe400078ec0ff */
[----:B------:R-:W-:-:S04]  /*00f0*/  LEA.HI R6, R4, R4, RZ, 0x6 ;  /* 0x0000000404067211 */ /* 0x000fc800078f30ff */
[----:B------:R-:W-:-:S05]  /*0100*/  LOP3.LUT R7, R6, 0xffffffc0, RZ, 0xc0, !PT ;  /* 0xffffffc006077812 */ /* 0x000fca00078ec0ff */
[----:B------:R-:W-:Y:S02]  /*0110*/  IMAD.IADD R4, R4, 0x1, -R7 ;  /* 0x0000000104047824 */ /* 0x000fe400078e0a07 */
[----:B------:R-:W1:Y:S02]  /*0120*/  LDC.64 R6, c[0x0][0x240] ;  /* 0x00009000ff067b82 */ /* 0x000e640000000a00 */
[----:B--2---:R-:W-:-:S04]  /*0130*/  IMAD.WIDE R16, R4, 0x8, R16 ;  /* 0x0000000804107825 */ /* 0x004fc800078e0210 */
[----:B------:R-:W-:Y:S02]  /*0140*/  IMAD.IADD R5, R18, 0x1, -R5 ;  /* 0x0000000112057824 */ /* 0x000fe400078e0a05 */
[----:B------:R-:W2:Y:S02]  /*0150*/  LDG.E.EL.64 R16, desc[UR6][R16.64] ;  /* 0x0000000610107981 */ /* 0x000ea4000c2e1b00 */
[----:B----4-:R-:W-:-:S06]  /*0160*/  IMAD.WIDE R8, R5, 0x8, R8 ;  /* 0x0000000805087825 */ /* 0x010fcc00078e0208 */
[----:B------:R-:W3:Y:S01]  /*0170*/  LDG.E.EL.128 R8, desc[UR6][R8.64] ;  /* 0x0000000608087981 */ /* 0x000ee2000c2e1d00 */
[----:B-1----:R-:W-:-:S06]  /*0180*/  IMAD.WIDE R6, R4, 0x8, R6 ;  /* 0x0000000804067825 */ /* 0x002fcc00078e0206 */
[----:B------:R-:W4:Y:S01]  /*0190*/  LDG.E.EL.64 R6, desc[UR6][R6.64] ;  /* 0x0000000606067981 */ /* 0x000f22000c2e1b00 */
[----:B-----5:R-:W-:-:S06]  /*01a0*/  IMAD.WIDE R12, R5, 0x8, R12 ;  /* 0x00000008050c7825 */ /* 0x020fcc00078e020c */
[----:B------:R-:W5:Y:S01]  /*01b0*/  LDG.E.EL.128 R12, desc[UR6][R12.64] ;  /* 0x000000060c0c7981 */ /* 0x000f62000c2e1d00 */
[----:B------:R-:W-:-:S04]  /*01c0*/  SHF.R.S32.HI R21, RZ, 0x17, R0 ;  /* 0x00000017ff157819 */ /* 0x000fc80000011400 */
[----:B------:R-:W-:-:S04]  /*01d0*/  SGXT R21, R21, 0x1 ;  /* 0x000000011515781a */ /* 0x000fc80000000200 */
[----:B------:R-:W-:Y:S02]  /*01e0*/  LEA.HI R20, R21, R18, RZ, 0xc ;  /* 0x0000001215147211 */ /* 0x000fe400078f60ff */
[----:B--2---:R-:W-:-:S04]  /*01f0*/  SHF.R.U32.HI R19, RZ, 0x1c, R17 ;  /* 0x0000001cff137819 */ /* 0x004fc80000011611 */
[----:B------:R-:W-:-:S04]  /*0200*/  LOP3.LUT R19, R19, 0x8, RZ, 0xc0, !PT ;  /* 0x0000000813137812 */ /* 0x000fc800078ec0ff */
[----:B------:R-:W-:Y:S02]  /*0210*/  IADD3 R19, P0, R16, R19, RZ ;  /* 0x0000001310137210 */ /* 0x000fe40007f1e0ff */
[----:B---3--:R-:W-:Y:S02]  /*0220*/  SHF.R.U32.HI R16, RZ, 0x1a, R9 ;  /* 0x0000001aff107819 */ /* 0x008fe40000011609 */
[----:B------:R-:W-:Y:S01]  /*0230*/  SHF.R.U32.HI R18, RZ, 0x1a, R11 ;  /* 0x0000001aff127819 */ /* 0x000fe2000001160b */
[----:B------:R-:W-:Y:S01]  /*0240*/  IMAD.X R22, RZ, RZ, R17, P0 ;  /* 0x000000ffff167224 */ /* 0x000fe200000e0611 */
[----:B------:R-:W-:Y:S02]  /*0250*/  LEA R21, P0, R8, UR4, 0x2 ;  /* 0x0000000408157c11 */ /* 0x000fe4000f8010ff */
[----:B------:R-:W-:Y:S02]  /*0260*/  LOP3.LUT R16, R16, 0x20, RZ, 0xc0, !PT ;  /* 0x0000002010107812 */ /* 0x000fe400078ec0ff */
[----:B------:R-:W-:-:S02]  /*0270*/  LEA R17, P1, R10, UR4, 0x2 ;  /* 0x000000040a117c11 */ /* 0x000fc4000f8210ff */
[----:B------:R-:W-:Y:S02]  /*0280*/  LEA.HI.X R28, R8, UR5, R9, 0x2, P0 ;  /* 0x00000005081c7c11 */ /* 0x000fe400080f1409 */
[----:B------:R-:W-:Y:S02]  /*0290*/  IADD3 R16, P0, R16, R21, RZ ;  /* 0x0000001510107210 */ /* 0x000fe40007f1e0ff */
[C---:B------:R-:W-:Y:S01]  /*02a0*/  SHF.L.U64.HI R9, R19.reuse, 0x5, R22 ;  /* 0x0000000513097819 */ /* 0x040fe20000010216 */
[----:B------:R-:W-:Y:S01]  /*02b0*/  IMAD.SHL.U32 R19, R19, 0x20, RZ ;  /* 0x0000002013137824 */ /* 0x000fe200078e00ff */
[----:B------:R-:W-:Y:S01]  /*02c0*/  LOP3.LUT R18, R18, 0x20, RZ, 0xc0, !PT ;  /* 0x0000002012127812 */ /* 0x000fe200078ec0ff */
[----:B------:R-:W-:Y:S01]  /*02d0*/  IMAD.X R28, RZ, RZ, R28, P0 ;  /* 0x000000ffff1c7224 */ /* 0x000fe200000e061c */
[----:B------:R-:W-:Y:S02]  /*02e0*/  LEA.HI.X R24, R10, UR5, R11, 0x2, P1 ;  /* 0x000000050a187c11 */ /* 0x000fe400088f140b */
[----:B----4-:R-:W-:-:S02]  /*02f0*/  SHF.R.U32.HI R11, RZ, 0x1c, R7 ;  /* 0x0000001cff0b7819 */ /* 0x010fc40000011607 */
[----:B------:R-:W-:Y:S02]  /*0300*/  IADD3 R18, P1, R18, R17, RZ ;  /* 0x0000001112127210 */ /* 0x000fe40007f3e0ff */
[----:B------:R-:W-:Y:S02]  /*0310*/  IADD3 R22, P0, R19, R16, RZ ;  /* 0x0000001013167210 */ /* 0x000fe40007f1e0ff */
[----:B------:R-:W-:Y:S01]  /*0320*/  LOP3.LUT R11, R11, 0x8, RZ, 0xc0, !PT ;  /* 0x000000080b0b7812 */ /* 0x000fe200078ec0ff */
[----:B------:R-:W-:Y:S01]  /*0330*/  IMAD.X R24, RZ, RZ, R24, P1 ;  /* 0x000000ffff187224 */ /* 0x000fe200008e0618 */
[----:B------:R-:W-:Y:S01]  /*0340*/  SHF.R.S32.HI R8, RZ, 0xc, R20 ;  /* 0x0000000cff087819 */ /* 0x000fe20000011414 */
[----:B------:R-:W-:Y:S01]  /*0350*/  IMAD.X R23, R9, 0x1, R28, P0 ;  /* 0x0000000109177824 */ /* 0x000fe200000e061c */
[----:B------:R-:W-:Y:S02]  /*0360*/  IADD3 R20, P1, R18, R19, RZ ;  /* 0x0000001312147210 */ /* 0x000fe40007f3e0ff */
[----:B------:R-:W-:Y:S01]  /*0370*/  IADD3 R11, P0, R6, R11, RZ ;  /* 0x0000000b060b7210 */ /* 0x000fe20007f1e0ff */
[----:B------:R-:W-:-:S02]  /*0380*/  IMAD.SHL.U32 R8, R8, 0x40, RZ ;  /* 0x0000004008087824 */ /* 0x000fc400078e00ff */
[----:B------:R-:W-:Y:S02]  /*0390*/  IMAD.X R21, R24, 0x1, R9, P1 ;  /* 0x0000000118157824 */ /* 0x000fe400008e0609 */
[----:B------:R-:W-:Y:S02]  /*03a0*/  IMAD.X R26, RZ, RZ, R7, P0 ;  /* 0x000000ffff1a7224 */ /* 0x000fe400000e0607 */
[C---:B------:R-:W-:Y:S02]  /*03b0*/  IMAD.SHL.U32 R10, R11.reuse, 0x20, RZ ;  /* 0x000000200b0a7824 */ /* 0x040fe400078e00ff */
[C---:B------:R-:W-:Y:S01]  /*03c0*/  IMAD.WIDE R20, R8.reuse, 0x4, R20 ;  /* 0x0000000408147825 */ /* 0x040fe200078e0214 */
[----:B------:R-:W-:Y:S02]  /*03d0*/  SHF.L.U64.HI R11, R11, 0x5, R26 ;  /* 0x000000050b0b7819 */ /* 0x000fe4000001021a */
[----:B------:R-:W-:Y:S01]  /*03e0*/  IADD3 R16, P1, R10, R16, RZ ;  /* 0x000000100a107210 */ /* 0x000fe20007f3e0ff */
[----:B------:R-:W-:Y:S01]  /*03f0*/  IMAD.WIDE R22, R8, 0x4, R22 ;  /* 0x0000000408167825 */ /* 0x000fe200078e0216 */
[----:B-----5:R-:W-:Y:S01]  /*0400*/  SHF.R.U32.HI R29, RZ, 0x1a, R13 ;  /* 0x0000001aff1d7819 */ /* 0x020fe2000001160d */
[----:B------:R-:W1:Y:S01]  /*0410*/  LDC.64 R26, c[0x0][0x228] ;  /* 0x00008a00ff1a7b82 */ /* 0x000e620000000a00 */
[----:B------:R2:W3:Y:S01]  /*0420*/  LDG.E.EL R7, desc[UR6][R20.64] ;  /* 0x0000000614077981 */ /* 0x0004e2000c2e1900 */
[----:B------:R-:W-:Y:S01]  /*0430*/  LEA R25, P0, R12, UR4, 0x2 ;  /* 0x000000040c197c11 */ /* 0x000fe2000f8010ff */
[----:B------:R-:W-:-:S02]  /*0440*/  IMAD.X R17, R11, 0x1, R28, P1 ;  /* 0x000000010b117824 */ /* 0x000fc400008e061c */
[----:B------:R4:W5:Y:S01]  /*0450*/  LDG.E.EL R6, desc[UR6][R22.64] ;  /* 0x0000000616067981 */ /* 0x000962000c2e1900 */
[----:B------:R-:W-:Y:S01]  /*0460*/  LEA.HI.X R28, R12, UR5, R13, 0x2, P0 ;  /* 0x000000050c1c7c11 */ /* 0x000fe200080f140d */
[----:B------:R-:W-:Y:S01]  /*0470*/  IMAD.WIDE R12, R8, 0x4, R16 ;  /* 0x00000004080c7825 */ /* 0x000fe200078e0210 */
[----:B--2---:R-:W-:Y:S02]  /*0480*/  LOP3.LUT R20, R29, 0x20, RZ, 0xc0, !PT ;  /* 0x000000201d147812 */ /* 0x004fe400078ec0ff */
[----:B------:R-:W-:Y:S02]  /*0490*/  SHF.R.U32.HI R29, RZ, 0x1a, R15 ;  /* 0x0000001aff1d7819 */ /* 0x000fe4000001160f */
[----:B----4-:R-:W-:Y:S01]  /*04a0*/  LEA R23, P1, R14, UR4, 0x2 ;  /* 0x000000040e177c11 */ /* 0x010fe2000f8210ff */
[----:B------:R2:W4:Y:S01]  /*04b0*/  LDG.E.EL R22, desc[UR6][R12.64] ;  /* 0x000000060c167981 */ /* 0x000522000c2e1900 */
[----:B------:R-:W-:Y:S02]  /*04c0*/  LOP3.LUT R17, R29, 0x20, RZ, 0xc0, !PT ;  /* 0x000000201d117812 */ /* 0x000fe400078ec0ff */
[----:B------:R-:W-:-:S02]  /*04d0*/  IADD3 R16, P0, R20, R25, RZ ;  /* 0x0000001914107210 */ /* 0x000fc40007f1e0ff */
[----:B------:R-:W-:Y:S02]  /*04e0*/  LEA.HI.X R15, R14, UR5, R15, 0x2, P1 ;  /* 0x000000050e0f7c11 */ /* 0x000fe400088f140f */
[----:B------:R-:W-:Y:S02]  /*04f0*/  IADD3 R17, P1, R17, R23, RZ ;  /* 0x0000001711117210 */ /* 0x000fe40007f3e0ff */
[----:B------:R-:W-:Y:S01]  /*0500*/  IADD3 R18, P3, R10, R18, RZ ;  /* 0x000000120a127210 */ /* 0x000fe20007f7e0ff */
[----:B------:R-:W-:Y:S01]  /*0510*/  IMAD.X R28, RZ, RZ, R28, P0 ;  /* 0x000000ffff1c7224 */ /* 0x000fe200000e061c */
[----:B------:R-:W-:Y:S01]  /*0520*/  IADD3 R20, P0, R16, R19, RZ ;  /* 0x0000001310147210 */ /* 0x000fe20007f1e0ff */
[----:B--2---:R-:W2:Y:S01]  /*0530*/  LDC.64 R12, c[0x0][0x238] ;  /* 0x00008e00ff0c7b82 */ /* 0x004ea20000000a00 */
[----:B------:R-:W-:Y:S01]  /*0540*/  IADD3 R14, P2, R17, R19, RZ ;  /* 0x00000013110e7210 */ /* 0x000fe20007f5e0ff */
[C---:B------:R-:W-:Y:S01]  /*0550*/  IMAD.X R19, R11.reuse, 0x1, R24, P3 ;  /* 0x000000010b137824 */ /* 0x040fe200018e0618 */
[----:B------:R-:W-:Y:S01]  /*0560*/  IADD3 R16, P4, R10, R16, RZ ;  /* 0x000000100a107210 */ /* 0x000fe20007f9e0ff */
[----:B------:R-:W-:Y:S01]  /*0570*/  IMAD.X R24, RZ, RZ, R15, P1 ;  /* 0x000000ffff187224 */ /* 0x000fe200008e060f */
[----:B------:R-:W-:Y:S01]  /*0580*/  IADD3 R10, P5, R10, R17, RZ ;  /* 0x000000110a0a7210 */ /* 0x000fe20007fbe0ff */
[----:B------:R-:W-:Y:S01]  /*0590*/  IMAD.X R21, R28, 0x1, R9, P0 ;  /* 0x000000011c157824 */ /* 0x000fe200000e0609 */
[----:B-1----:R-:W5:Y:S01]  /*05a0*/  LDG.E R23, desc[UR6][R26.64] ;  /* 0x000000061a177981 */ /* 0x002f62000c1e1900 */
[----:B------:R-:W-:-:S02]  /*05b0*/  IMAD.X R17, R11, 0x1, R28, P4 ;  /* 0x000000010b117824 */ /* 0x000fc400020e061c */
[----:B------:R-:W-:Y:S02]  /*05c0*/  IMAD.X R11, R11, 0x1, R24, P5 ;  /* 0x000000010b0b7824 */ /* 0x000fe400028e0618 */
[----:B------:R-:W-:Y:S02]  /*05d0*/  IMAD.X R15, R24, 0x1, R9, P2 ;  /* 0x00000001180f7824 */ /* 0x000fe400010e0609 */
[----:B------:R-:W1:Y:S01]  /*05e0*/  LDC.64 R24, c[0x0][0x248] ;  /* 0x00009200ff187b82 */ /* 0x000e620000000a00 */
[----:B------:R-:W-:-:S04]  /*05f0*/  IMAD.WIDE R20, R8, 0x4, R20 ;  /* 0x0000000408147825 */ /* 0x000fc800078e0214 */
[C---:B------:R-:W-:Y:S02]  /*0600*/  IMAD.WIDE R18, R8.reuse, 0x4, R18 ;  /* 0x0000000408127825 */ /* 0x040fe400078e0212 */
[----:B------:R-:W3:Y:S02]  /*0610*/  LDG.E.EL R20, desc[UR6][R20.64] ;  /* 0x0000000614147981 */ /* 0x000ee4000c2e1900 */
[C---:B------:R-:W-:Y:S02]  /*0620*/  IMAD.WIDE R16, R8.reuse, 0x4, R16 ;  /* 0x0000000408107825 */ /* 0x040fe400078e0210 */
[----:B------:R-:W3:Y:S02]  /*0630*/  LDG.E.EL R18, desc[UR6][R18.64] ;  /* 0x0000000612127981 */ /* 0x000ee4000c2e1900 */
[C---:B------:R-:W-:Y:S02]  /*0640*/  IMAD.WIDE R10, R8.reuse, 0x4, R10 ;  /* 0x00000004080a7825 */ /* 0x040fe400078e020a */
[----:B------:R-:W3:Y:S02]  /*0650*/  LDG.E.EL R16, desc[UR6][R16.64] ;  /* 0x0000000610107981 */ /* 0x000ee4000c2e1900 */
[----:B------:R-:W-:-:S02]  /*0660*/  IMAD.WIDE R14, R8, 0x4, R14 ;  /* 0x00000004080e7825 */ /* 0x000fc400078e020e */
[----:B------:R-:W3:Y:S04]  /*0670*/  LDG.E.EL R10, desc[UR6][R10.64] ;  /* 0x000000060a0a7981 */ /* 0x000ee8000c2e1900 */
[----:B------:R-:W3:Y:S01]  /*0680*/  LDG.E.EL R14, desc[UR6][R14.64] ;  /* 0x000000060e0e7981 */ /* 0x000ee2000c2e1900 */
[----:B--2---:R-:W-:-:S04]  /*0690*/  IMAD.WIDE R12, R5, 0x4, R12 ;  /* 0x00000004050c7825 */ /* 0x004fc800078e020c */
[----:B-1----:R-:W-:Y:S02]  /*06a0*/  IMAD.WIDE R4, R4, 0x4, R24 ;  /* 0x0000000404047825 */ /* 0x002fe400078e0218 */
[----:B------:R-:W2:Y:S04]  /*06b0*/  LDG.E.EL.64 R12, desc[UR6][R12.64] ;  /* 0x000000060c0c7981 */ /* 0x000ea8000c2e1b00 */
[----:B------:R1:W2:Y:S01]  /*06c0*/  LDG.E.EL R4, desc[UR6][R4.64] ;  /* 0x0000000604047981 */ /* 0x0002a2000c2e1900 */
[----:B------:R-:W1:Y:S01]  /*06d0*/  S2UR UR5, SR_CgaCtaId ;  /* 0x00000000000579c3 */ /* 0x000e620000008800 */
[----:B------:R-:W-:Y:S02]  /*06e0*/  UMOV UR4, 0x400 ;  /* 0x0000040000047882 */ /* 0x000fe40000000000 */
[----:B01----:R-:W-:Y:S01]  /*06f0*/  UPRMT UR4, UR5, 0x654, UR4 ;  /* 0x0000065405047896 */ /* 0x003fe20008000004 */
[C---:B-----5:R-:W-:Y:S01]  /*0700*/  FSETP.GEU.AND P6, PT, R23.reuse, -R6, PT ;  /* 0x800000061700720b */ /* 0x060fe20003fce000 */
[C---:B------:R-:W-:Y:S01]  /*0710*/  FADD R6, R23.reuse, R6 ;  /* 0x0000000617067221 */ /* 0x040fe20000000000 */
[C---:B----4-:R-:W-:Y:S01]  /*0720*/  FSETP.GEU.AND P4, PT, R23.reuse, -R22, PT ;  /* 0x800000161700720b */ /* 0x050fe20003f8e000 */
[C---:B------:R-:W-:Y:S01]  /*0730*/  FADD R22, R23.reuse, R22 ;  /* 0x0000001617167221 */ /* 0x040fe20000000000 */
[----:B---3--:R-:W-:-:S02]  /*0740*/  FADD R8, R23, R7 ;  /* 0x0000000717087221 */ /* 0x008fc40000000000 */
[----:B------:R-:W-:Y:S02]  /*0750*/  FSEL R5, R6, RZ, P6 ;  /* 0x000000ff06057208 */ /* 0x000fe40003000000 */
[C---:B------:R-:W-:Y:S02]  /*0760*/  FSETP.GEU.AND P2, PT, R23.reuse, -R7, PT ;  /* 0x800000071700720b */ /* 0x040fe40003f4e000 */
[C---:B------:R-:W-:Y:S01]  /*0770*/  FSETP.GEU.AND P5, PT, R23.reuse, -R20, PT ;  /* 0x800000141700720b */ /* 0x040fe20003fae000 */
[C---:B------:R-:W-:Y:S01]  /*0780*/  FADD R20, R23.reuse, R20 ;  /* 0x0000001417147221 */ /* 0x040fe20000000000 */
[C---:B------:R-:W-:Y:S01]  /*0790*/  FSETP.GEU.AND P1, PT, R23.reuse, -R18, PT ;  /* 0x800000121700720b */ /* 0x040fe20003f2e000 */
[C---:B------:R-:W-:Y:S01]  /*07a0*/  FADD R18, R23.reuse, R18 ;  /* 0x0000001217127221 */ /* 0x040fe20000000000 */
[C---:B------:R-:W-:Y:S01]  /*07b0*/  FSETP.GEU.AND P3, PT, R23.reuse, -R16, PT ;  /* 0x800000101700720b */ /* 0x040fe20003f6e000 */
[C---:B------:R-:W-:Y:S01]  /*07c0*/  FADD R16, R23.reuse, R16 ;  /* 0x0000001017107221 */ /* 0x040fe20000000000 */
[C---:B------:R-:W-:Y:S01]  /*07d0*/  FSETP.GEU.AND P0, PT, R23.reuse, -R10, PT ;  /* 0x8000000a1700720b */ /* 0x040fe20003f0e000 */
[C---:B------:R-:W-:Y:S01]  /*07e0*/  FADD R10, R23.reuse, R10 ;  /* 0x0000000a170a7221 */ /* 0x040fe20000000000 */
[C---:B------:R-:W-:Y:S01]  /*07f0*/  FSETP.GEU.AND P6, PT, R23.reuse, -R14, PT ;  /* 0x8000000e1700720b */ /* 0x040fe20003fce000 */
[----:B------:R-:W-:Y:S01]  /*0800*/  FADD R14, R23, R14 ;  /* 0x0000000e170e7221 */ /* 0x000fe20000000000 */
[----:B------:R-:W-:-:S02]  /*0810*/  FSEL R20, R20, RZ, P5 ;  /* 0x000000ff14147208 */ /* 0x000fc40002800000 */
[----:B------:R-:W-:Y:S02]  /*0820*/  FSEL R7, R22, RZ, P4 ;  /* 0x000000ff16077208 */ /* 0x000fe40002000000 */
[----:B------:R-:W-:Y:S02]  /*0830*/  FSEL R16, R16, RZ, P3 ;  /* 0x000000ff10107208 */ /* 0x000fe40001800000 */
[----:B------:R-:W-:Y:S02]  /*0840*/  FSEL R8, R8, RZ, P2 ;  /* 0x000000ff08087208 */ /* 0x000fe40001000000 */
[----:B------:R-:W-:Y:S02]  /*0850*/  FSEL R18, R18, RZ, P1 ;  /* 0x000000ff12127208 */ /* 0x000fe40000800000 */
[----:B------:R-:W-:Y:S02]  /*0860*/  FSEL R9, R14, RZ, P6 ;  /* 0x000000ff0e097208 */ /* 0x000fe40003000000 */
[----:B------:R-:W-:Y:S01]  /*0870*/  FSEL R11, R10, RZ, P0 ;  /* 0x000000ff0a0b7208 */ /* 0x000fe20000000000 */
[----:B------:R-:W-:Y:S01]  /*0880*/  FADD R20, -R5, R20 ;  /* 0x0000001405147221 */ /* 0x000fe20000000100 */
[----:B------:R-:W-:Y:S01]  /*0890*/  FADD R16, -R7, R16 ;  /* 0x0000001007107221 */ /* 0x000fe20000000100 */
[----:B------:R-:W-:-:S02]  /*08a0*/  FADD R9, -R8, R9 ;  /* 0x0000000908097221 */ /* 0x000fc40000000100 */
[----:B------:R-:W-:Y:S01]  /*08b0*/  FADD R11, -R18, R11 ;  /* 0x0000000b120b7221 */ /* 0x000fe20000000100 */
[C---:B--2---:R-:W-:Y:S01]  /*08c0*/  FFMA R5, R12.reuse, R20, R5 ;  /* 0x000000140c057223 */ /* 0x044fe20000000005 */
[----:B------:R-:W-:Y:S01]  /*08d0*/  FFMA R16, R12, R16, R7 ;  /* 0x000000100c107223 */ /* 0x000fe20000000007 */
[C---:B------:R-:W-:Y:S01]  /*08e0*/  FFMA R9, R13.reuse, R9, R8 ;  /* 0x000000090d097223 */ /* 0x040fe20000000008 */
[----:B------:R-:W-:Y:S02]  /*08f0*/  FFMA R18, R13, R11, R18 ;  /* 0x0000000b0d127223 */ /* 0x000fe40000000012 */
[----:B------:R-:W-:Y:S02]  /*0900*/  FADD R16, -R5, R16 ;  /* 0x0000001005107221 */ /* 0x000fe40000000100 */
[----:B------:R-:W-:Y:S01]  /*0910*/  FADD R18, -R9, R18 ;  /* 0x0000001209127221 */ /* 0x000fe20000000100 */
[----:B------:R-:W-:Y:S01]  /*0920*/  LEA R6, R3, UR4, 0x2 ;  /* 0x0000000403067c11 */ /* 0x000fe2000f8e10ff */
[----:B------:R-:W-:-:S02]  /*0930*/  FFMA R16, R4, R16, R5 ;  /* 0x0000001004107223 */ /* 0x000fc40000000005 */
[----:B------:R-:W-:Y:S01]  /*0940*/  FFMA R17, R4, R18, R9 ;  /* 0x0000001204117223 */ /* 0x000fe20000000009 */
[----:B------:R-:W-:Y:S01]  /*0950*/  LOP3.LUT R7, R2, 0x7f, RZ, 0xc0, !PT ;  /* 0x0000007f02077812 */ /* 0x000fe200078ec0ff */
[----:B------:R-:W0:Y:S03]  /*0960*/  LDC.64 R4, c[0x0][0x250] ;  /* 0x00009400ff047b82 */ /* 0x000e260000000a00 */
[----:B------:R-:W-:Y:S01]  /*0970*/  STS.64 [R6], R16 ;  /* 0x0000001006007388 */ /* 0x000fe20000000a00 */
[----:B------:R-:W-:-:S04]  /*0980*/  LEA R8, R7, UR4, 0x2 ;  /* 0x0000000407087c11 */ /* 0x000fc8000f8e10ff */
[----:B------:R-:W-:Y:S01]  /*0990*/  BAR.SYNC.DEFER_BLOCKING 0x0 ;  /* 0x0000000000007b1d */ /* 0x000fe20000010000 */
[----:B------:R-:W-:-:S05]  /*09a0*/  PRMT R0, R7, 0x6540, R0 ;  /* 0x0000654007007816 */ /* 0x000fca0000000000 */
[----:B------:R-:W1:Y:S04]  /*09b0*/  LDS R9, [R8] ;  /* 0x0000000008097984 */ /* 0x000e680000000800 */
[----:B------:R-:W2:Y:S01]  /*09c0*/  LDS R11, [R8+0x200] ;  /* 0x00020000080b7984 */ /* 0x000ea20000000800 */
[C---:B------:R-:W-:Y:S01]  /*09d0*/  LOP3.LUT R2, R0.reuse, 0x80, RZ, 0xfc, !PT ;  /* 0x0000008000027812 */ /* 0x040fe200078efcff */
[----:B------:R-:W-:-:S04]  /*09e0*/  IMAD R3, R0, 0x11, RZ ;  /* 0x0000001100037824 */ /* 0x000fc800078e02ff */
[----:B------:R-:W-:Y:S02]  /*09f0*/  IMAD R7, R2, 0x11, RZ ;  /* 0x0000001102077824 */ /* 0x000fe400078e02ff */
[----:B0-----:R-:W-:-:S04]  /*0a00*/  IMAD.WIDE R2, R3, 0x4, R4 ;  /* 0x0000000403027825 */ /* 0x001fc800078e0204 */
[----:B------:R-:W-:Y:S01]  /*0a10*/  IMAD.WIDE R4, R7, 0x4, R4 ;  /* 0x0000000407047825 */ /* 0x000fe200078e0204 */
[----:B-1----:R-:W-:Y:S04]  /*0a20*/  STG.E desc[UR6][R2.64], R9 ;  /* 0x0000000902007986 */ /* 0x002fe8000c101906 */
[----:B--2---:R-:W-:Y:S01]  /*0a30*/  STG.E desc[UR6][R4.64], R11 ;  /* 0x0000000b04007986 */ /* 0x004fe2000c101906 */
[----:B------:R-:W-:Y:S05]  /*0a40*/  EXIT ;  /* 0x000000000000794d */ /* 0x000fea0003800000 */
.L_x_0:
[----:B------:R-:W-:-:S00]  /*0a50*/  BRA `(.L_x_0) ;  /* 0xfffffffc00fc7947 */ /* 0x000fc0000383ffff */
[----:B------:R-:W-:-:S00]  /*0a60*/  NOP ;  /* 0x0000000000007918 */ /* 0x000fc00000000000 */
        /* <DEDUP_REMOVED lines=9> */
.L_x_1:


//--------------------- .nv.shared.triton_poi_fused__unsafe_index_add_convolution_mul_relu_sub_31 --------------------------
	.section	.nv.shared.triton_poi_fused__unsafe_index_add_convolution_mul_relu_sub_31,"aw",@nobits
	.sectionflags	@""
	.align	16
	.zero		1024


//--------------------- .nv.constant0.triton_poi_fused__unsafe_index_add_convolution_mul_relu_sub_31 --------------------------
	.section	.nv.constant0.triton_poi_fused__unsafe_index_add_convolution_mul_relu_sub_31,"a",@progbits
	.sectionflags	@""
	.align	4
.nv.constant0.triton_poi_fused__unsafe_index_add_convolution_mul_relu_sub_31:
	.zero		604
